	.headerflags	@"EF_CUDA_TEXMODE_UNIFIED EF_CUDA_64BIT_ADDRESS EF_CUDA_ACCELERATORS EF_CUDA_SM90 EF_CUDA_VIRTUAL_SM(EF_CUDA_SM90)"
	.elftype	@"ET_EXEC"


//--------------------- .nv.info                  --------------------------
	.section	.nv.info,"",@"SHT_CUDA_INFO"
	.align	4


	//----- nvinfo : EIATTR_REGCOUNT
	.align		4
        /*0000*/ 	.byte	0x04, 0x2f
        /*0002*/ 	.short	(.L_1 - .L_0)
	.align		4
.L_0:
        /*0004*/ 	.word	index@(triton_poi_fused_mul_transpose_5)
        /*0008*/ 	.word	0x00000018


	//----- nvinfo : EIATTR_MIN_STACK_SIZE
	.align		4
.L_1:
        /*000c*/ 	.byte	0x04, 0x12
        /*000e*/ 	.short	(.L_3 - .L_2)
	.align		4
.L_2:
        /*0010*/ 	.word	index@(triton_poi_fused_mul_transpose_5)
        /*0014*/ 	.word	0x00000000


	//----- nvinfo : EIATTR_FRAME_SIZE
	.align		4
.L_3:
        /*0018*/ 	.byte	0x04, 0x11
        /*001a*/ 	.short	(.L_5 - .L_4)
	.align		4
.L_4:
        /*001c*/ 	.word	index@(triton_poi_fused_mul_transpose_5)
        /*0020*/ 	.word	0x00000000


	//----- nvinfo : EIATTR_MIN_STACK_SIZE
	.align		4
.L_5:
        /*0024*/ 	.byte	0x04, 0x12
        /*0026*/ 	.short	(.L_7 - .L_6)
	.align		4
.L_6:
        /*0028*/ 	.word	index@(triton_poi_fused_mul_transpose_5)
        /*002c*/ 	.word	0x00000000
.L_7:


//--------------------- .nv.info.triton_poi_fused_mul_transpose_5 --------------------------
	.section	.nv.info.triton_poi_fused_mul_transpose_5,"",@"SHT_CUDA_INFO"
	.sectionflags	@""
	.align	4


	//----- nvinfo : EIATTR_CUDA_API_VERSION
	.align		4
        /*0000*/ 	.byte	0x04, 0x37
        /*0002*/ 	.short	(.L_9 - .L_8)
.L_8:
        /*0004*/ 	.word	0x0000007c


	//----- nvinfo : EIATTR_KPARAM_INFO
	.align		4
.L_9:
        /*0008*/ 	.byte	0x04, 0x17
        /*000a*/ 	.short	(.L_11 - .L_10)
.L_10:
        /*000c*/ 	.word	0x00000000
        /*0010*/ 	.short	0x0005
        /*0012*/ 	.short	0x0024
        /*0014*/ 	.byte	0x00, 0xf0, 0x11, 0x00


	//----- nvinfo : EIATTR_KPARAM_INFO
	.align		4
.L_11:
        /*0018*/ 	.byte	0x04, 0x17
        /*001a*/ 	.short	(.L_13 - .L_12)
.L_12:
        /*001c*/ 	.word	0x00000000
        /*0020*/ 	.short	0x0004
        /*0022*/ 	.short	0x0020
        /*0024*/ 	.byte	0x00, 0xf0, 0x11, 0x00


	//----- nvinfo : EIATTR_KPARAM_INFO
	.align		4
.L_13:
        /*0028*/ 	.byte	0x04, 0x17
        /*002a*/ 	.short	(.L_15 - .L_14)
.L_14:
        /*002c*/ 	.word	0x00000000
        /*0030*/ 	.short	0x0003
        /*0032*/ 	.short	0x0018
        /*0034*/ 	.byte	0x00, 0xf4, 0x21, 0x00


	//----- nvinfo : EIATTR_KPARAM_INFO
	.align		4
.L_15:
        /*0038*/ 	.byte	0x04, 0x17
        /*003a*/ 	.short	(.L_17 - .L_16)
.L_16:
        /*003c*/ 	.word	0x00000000
        /*0040*/ 	.short	0x0002
        /*0042*/ 	.short	0x0010
        /*0044*/ 	.byte	0x00, 0xf4, 0x21, 0x00


	//----- nvinfo : EIATTR_KPARAM_INFO
	.align		4
.L_17:
        /*0048*/ 	.byte	0x04, 0x17
        /*004a*/ 	.short	(.L_19 - .L_18)
.L_18:
        /*004c*/ 	.word	0x00000000
        /*0050*/ 	.short	0x0001
        /*0052*/ 	.short	0x0008
        /*0054*/ 	.byte	0x00, 0xf4, 0x21, 0x00


	//----- nvinfo : EIATTR_KPARAM_INFO
	.align		4
.L_19:
        /*0058*/ 	.byte	0x04, 0x17
        /*005a*/ 	.short	(.L_21 - .L_20)
.L_20:
        /*005c*/ 	.word	0x00000000
        /*0060*/ 	.short	0x0000
        /*0062*/ 	.short	0x0000
        /*0064*/ 	.byte	0x00, 0xf4, 0x21, 0x00


	//----- nvinfo : EIATTR_SPARSE_MMA_MASK
	.align		4
.L_21:
        /*0068*/ 	.byte	0x03, 0x50
        /*006a*/ 	.short	0x0000


	//----- nvinfo : EIATTR_MAXREG_COUNT
	.align		4
        /*006c*/ 	.byte	0x03, 0x1b
        /*006e*/ 	.short	0x00ff


	//----- nvinfo : EIATTR_EXIT_INSTR_OFFSETS
	.align		4
        /*0070*/ 	.byte	0x04, 0x1c
        /*0072*/ 	.short	(.L_23 - .L_22)


	//   ....[0]....
.L_22:
        /*0074*/ 	.word	0x00000420


	//   ....[1]....
        /*0078*/ 	.word	0x00000440


	//----- nvinfo : EIATTR_REQNTID
	.align		4
.L_23:
        /*007c*/ 	.byte	0x04, 0x10
        /*007e*/ 	.short	(.L_25 - .L_24)
.L_24:
        /*0080*/ 	.word	0x00000020
        /*0084*/ 	.word	0x00000001
        /*0088*/ 	.word	0x00000001


	//----- nvinfo : EIATTR_CBANK_PARAM_SIZE
	.align		4
.L_25:
        /*008c*/ 	.byte	0x03, 0x19
        /*008e*/ 	.short	0x0028


	//----- nvinfo : EIATTR_PARAM_CBANK
	.align		4
        /*0090*/ 	.byte	0x04, 0x0a
        /*0092*/ 	.short	(.L_27 - .L_26)
	.align		4
.L_26:
        /*0094*/ 	.word	index@(.nv.constant0.triton_poi_fused_mul_transpose_5)
        /*0098*/ 	.short	0x0210
        /*009a*/ 	.short	0x0028


	//----- nvinfo : EIATTR_SW_WAR
	.align		4
.L_27:
        /*009c*/ 	.byte	0x04, 0x36
        /*009e*/ 	.short	(.L_29 - .L_28)
.L_28:
        /*00a0*/ 	.word	0x00000008
.L_29:


//--------------------- .nv.callgraph             --------------------------
	.section	.nv.callgraph,"",@"SHT_CUDA_CALLGRAPH"
	.align	4
	.sectionentsize	8
	.align		4
        /*0000*/ 	.word	0x00000000
	.align		4
        /*0004*/ 	.word	0xffffffff
	.align		4
        /*0008*/ 	.word	0x00000000
	.align		4
        /*000c*/ 	.word	0xfffffffe
	.align		4
        /*0010*/ 	.word	0x00000000
	.align		4
        /*0014*/ 	.word	0xfffffffd
	.align		4
        /*0018*/ 	.word	0x00000000
	.align		4
        /*001c*/ 	.word	0xfffffffc


//--------------------- .text.triton_poi_fused_mul_transpose_5 --------------------------
	.section	.text.triton_poi_fused_mul_transpose_5,"ax",@progbits
	.sectionflags	@"SHF_BARRIERS=1"
	.align	128
        .global         triton_poi_fused_mul_transpose_5
        .type           triton_poi_fused_mul_transpose_5,@function
        .size           triton_poi_fused_mul_transpose_5,(.L_x_1 - triton_poi_fused_mul_transpose_5)
        .other          triton_poi_fused_mul_transpose_5,@"STO_CUDA_ENTRY STV_DEFAULT"
triton_poi_fused_mul_transpose_5:
.text.triton_poi_fused_mul_transpose_5:
[----:B------:R-:W0:Y:S02]  /*0000*/  LDC R1, c[0x0][0x28] ;  /* 0x00000a00ff017b82 */ /* 0x000e240000000800 */
[----:B------:R-:W1:Y:S01]  /*0010*/  S2R R0, SR_CTAID.Y ;  /* 0x0000000000007919 */ /* 0x000e620000002600 */
[----:B------:R-:W2:Y:S01]  /*0020*/  LDC.64 R4, c[0x0][0x218] ;  /* 0x00008600ff047b82 */ /* 0x000ea20000000a00 */
[----:B------:R-:W-:Y:S01]  /*0030*/  ULDC.64 UR6, c[0x0][0x208] ;  /* 0x0000820000067ab9 */ /* 0x000fe20000000a00 */
[----:B------:R-:W3:Y:S01]  /*0040*/  S2R R19, SR_TID.X ;  /* 0x0000000000137919 */ /* 0x000ee20000002100 */
[----:B------:R-:W4:Y:S05]  /*0050*/  S2R R8, SR_CTAID.X ;  /* 0x0000000000087919 */ /* 0x000f2a0000002500 */
[----:B------:R-:W5:Y:S01]  /*0060*/  LDC.64 R2, c[0x0][0x210] ;  /* 0x00008400ff027b82 */ /* 0x000f620000000a00 */
[----:B-1----:R-:W-:-:S02]  /*0070*/  IMAD.SHL.U32 R0, R0, 0x10, RZ ;  /* 0x0000001000007824 */ /* 0x002fc400078e00ff */
[----:B---3--:R-:W-:Y:S01]  /*0080*/  IMAD.SHL.U32 R7, R19, 0x2, RZ ;  /* 0x0000000213077824 */ /* 0x008fe200078e00ff */
[----:B------:R-:W-:Y:S01]  /*0090*/  SHF.R.U32.HI R11, RZ, 0x3, R19 ;  /* 0x00000003ff0b7819 */ /* 0x000fe20000011613 */
[----:B----4-:R-:W-:-:S03]  /*00a0*/  IMAD.SHL.U32 R8, R8, 0x4, RZ ;  /* 0x0000000408087824 */ /* 0x010fc600078e00ff */
[----:B------:R-:W-:-:S04]  /*00b0*/  LOP3.LUT R6, R0, 0xe, R7, 0xf8, !PT ;  /* 0x0000000e00067812 */ /* 0x000fc800078ef807 */
[----:B------:R-:W-:Y:S02]  /*00c0*/  SHF.R.S32.HI R9, RZ, 0x1f, R6 ;  /* 0x0000001fff097819 */ /* 0x000fe40000011406 */
[----:B------:R-:W-:Y:S02]  /*00d0*/  ISETP.GE.AND P1, PT, R6, 0x10, PT ;  /* 0x000000100600780c */ /* 0x000fe40003f26270 */
[----:B------:R-:W-:Y:S02]  /*00e0*/  LEA.HI R10, R9, R6, RZ, 0x2 ;  /* 0x00000006090a7211 */ /* 0x000fe400078f10ff */
[----:B------:R-:W-:Y:S02]  /*00f0*/  SGXT.U32 R9, R11, 0x2 ;  /* 0x000000020b09781a */ /* 0x000fe40000000000 */
[----:B------:R-:W-:Y:S02]  /*0100*/  LOP3.LUT R13, R10, 0xfffffffc, RZ, 0xc0, !PT ;  /* 0xfffffffc0a0d7812 */ /* 0x000fe400078ec0ff */
[----:B------:R-:W-:-:S02]  /*0110*/  LOP3.LUT R11, R8, R9, RZ, 0xfc, !PT ;  /* 0x00000009080b7212 */ /* 0x000fc400078efcff */
[----:B------:R-:W-:Y:S02]  /*0120*/  SHF.R.S32.HI R10, RZ, 0x2, R10 ;  /* 0x00000002ff0a7819 */ /* 0x000fe4000001140a */
[----:B------:R-:W-:Y:S02]  /*0130*/  IADD3 R13, R6, 0x4, -R13 ;  /* 0x00000004060d7810 */ /* 0x000fe40007ffe80d */
[----:B------:R-:W-:-:S03]  /*0140*/  ISETP.GE.AND P0, PT, R11, 0x4, PT ;  /* 0x000000040b00780c */ /* 0x000fc60003f06270 */
[----:B------:R-:W-:Y:S01]  /*0150*/  IMAD R10, R10, 0xc, R13 ;  /* 0x0000000c0a0a7824 */ /* 0x000fe200078e020d */
[----:B------:R-:W-:Y:S01]  /*0160*/  ISETP.LT.AND P0, PT, R6, 0x10, !P0 ;  /* 0x000000100600780c */ /* 0x000fe20004701270 */
[----:B--2---:R-:W-:Y:S01]  /*0170*/  IMAD.WIDE.U32 R4, R13, 0x4, R4 ;  /* 0x000000040d047825 */ /* 0x004fe200078e0004 */
[----:B------:R-:W-:-:S03]  /*0180*/  CS2R R12, SRZ ;  /* 0x00000000000c7805 */ /* 0x000fc6000001ff00 */
[----:B------:R-:W-:-:S04]  /*0190*/  IMAD R15, R11, 0x30, R10 ;  /* 0x000000300b0f7824 */ /* 0x000fc800078e020a */
[----:B-----5:R-:W-:Y:S01]  /*01a0*/  IMAD.WIDE R2, R15, 0x4, R2 ;  /* 0x000000040f027825 */ /* 0x020fe200078e0202 */
[----:B------:R-:W-:-:S04]  /*01b0*/  CS2R R14, SRZ ;  /* 0x00000000000e7805 */ /* 0x000fc8000001ff00 */
[----:B------:R1:W2:Y:S04]  /*01c0*/  @P0 LDG.E.EL.64 R12, desc[UR6][R2.64] ;  /* 0x00000006020c0981 */ /* 0x0002a8000c2e1b00 */
[----:B------:R3:W2:Y:S01]  /*01d0*/  @!P1 LDG.E.EL.64 R14, desc[UR6][R4.64] ;  /* 0x00000006040e9981 */ /* 0x0006a2000c2e1b00 */
[----:B------:R-:W4:Y:S01]  /*01e0*/  S2UR UR5, SR_CgaCtaId ;  /* 0x00000000000579c3 */ /* 0x000f220000008800 */
[----:B------:R-:W-:Y:S01]  /*01f0*/  IMAD.SHL.U32 R10, R19, 0x8, RZ ;  /* 0x00000008130a7824 */ /* 0x000fe200078e00ff */
[----:B------:R-:W-:-:S04]  /*0200*/  UMOV UR4, 0x400 ;  /* 0x0000040000047882 */ /* 0x000fc80000000000 */
[----:B------:R-:W-:Y:S02]  /*0210*/  LOP3.LUT R10, R10, 0x38, RZ, 0xc0, !PT ;  /* 0x000000380a0a7812 */ /* 0x000fe400078ec0ff */
[----:B------:R-:W-:Y:S01]  /*0220*/  SHF.R.U32.HI R17, RZ, 0x2, R7 ;  /* 0x00000002ff117819 */ /* 0x000fe20000011607 */
[----:B-1----:R-:W1:Y:S01]  /*0230*/  LDC.64 R2, c[0x0][0x220] ;  /* 0x00008800ff027b82 */ /* 0x002e620000000a00 */
[C---:B------:R-:W-:Y:S02]  /*0240*/  LOP3.LUT R9, R10.reuse, R9, RZ, 0xfc, !PT ;  /* 0x000000090a097212 */ /* 0x040fe400078efcff */
[C---:B------:R-:W-:Y:S02]  /*0250*/  LOP3.LUT R18, R10.reuse, 0x4, RZ, 0xfc, !PT ;  /* 0x000000040a127812 */ /* 0x040fe400078efcff */
[-C--:B------:R-:W-:Y:S02]  /*0260*/  LEA.HI R10, R10, R9.reuse, RZ, 0x1e ;  /* 0x000000090a0a7211 */ /* 0x080fe400078ff0ff */
[----:B------:R-:W-:Y:S01]  /*0270*/  LEA.HI R18, R18, R9, RZ, 0x1e ;  /* 0x0000000912127211 */ /* 0x000fe200078ff0ff */
[----:B---3--:R-:W3:Y:S01]  /*0280*/  LDC.64 R4, c[0x0][0x228] ;  /* 0x00008a00ff047b82 */ /* 0x008ee20000000a00 */
[----:B----4-:R-:W-:-:S06]  /*0290*/  UPRMT UR4, UR5, 0x654, UR4 ;  /* 0x0000065405047896 */ /* 0x010fcc0008000004 */
[----:B------:R-:W-:Y:S02]  /*02a0*/  LEA R18, R18, UR4, 0x2 ;  /* 0x0000000412127c11 */ /* 0x000fe4000f8e10ff */
[----:B------:R-:W-:Y:S02]  /*02b0*/  LOP3.LUT R16, R7, 0x3e, RZ, 0xc0, !PT ;  /* 0x0000003e07107812 */ /* 0x000fe400078ec0ff */
[----:B------:R-:W-:-:S05]  /*02c0*/  SGXT.U32 R17, R17, 0x4 ;  /* 0x000000041111781a */ /* 0x000fca0000000000 */
[----:B------:R-:W-:-:S05]  /*02d0*/  IMAD.IADD R16, R16, 0x1, R17 ;  /* 0x0000000110107824 */ /* 0x000fca00078e0211 */
[----:B------:R-:W-:Y:S02]  /*02e0*/  LEA R16, R16, UR4, 0x2 ;  /* 0x0000000410107c11 */ /* 0x000fe4000f8e10ff */
[----:B------:R-:W-:Y:S02]  /*02f0*/  SHF.R.U32.HI R9, RZ, 0x1, R19 ;  /* 0x00000001ff097819 */ /* 0x000fe40000011613 */
[----:B------:R-:W-:Y:S02]  /*0300*/  LOP3.LUT R8, R8, 0x2, R7, 0xf8, !PT ;  /* 0x0000000208087812 */ /* 0x000fe400078ef807 */
[----:B------:R-:W-:Y:S02]  /*0310*/  SGXT.U32 R9, R9, 0x4 ;  /* 0x000000040909781a */ /* 0x000fe40000000000 */
[----:B------:R-:W-:Y:S02]  /*0320*/  ISETP.GE.AND P1, PT, R8, 0x4, PT ;  /* 0x000000040800780c */ /* 0x000fe40003f26270 */
[----:B------:R-:W-:-:S04]  /*0330*/  LOP3.LUT R9, R0, R9, RZ, 0xfc, !PT ;  /* 0x0000000900097212 */ /* 0x000fc800078efcff */
[C---:B------:R-:W-:Y:S01]  /*0340*/  ISETP.LT.AND P1, PT, R9.reuse, 0x10, !P1 ;  /* 0x000000100900780c */ /* 0x040fe20004f21270 */
[----:B------:R-:W-:-:S04]  /*0350*/  IMAD R9, R9, 0x4, R8 ;  /* 0x0000000409097824 */ /* 0x000fc800078e0208 */
[----:B-1----:R-:W-:-:S04]  /*0360*/  IMAD.WIDE R2, R9, 0x4, R2 ;  /* 0x0000000409027825 */ /* 0x002fc800078e0202 */
[----:B------:R-:W-:-:S04]  /*0370*/  IMAD R11, R11, 0x10, R6 ;  /* 0x000000100b0b7824 */ /* 0x000fc800078e0206 */
[----:B---3--:R-:W-:-:S04]  /*0380*/  IMAD.WIDE R4, R11, 0x4, R4 ;  /* 0x000000040b047825 */ /* 0x008fc800078e0204 */
[----:B--2---:R-:W-:Y:S01]  /*0390*/  FADD R21, R15, R13 ;  /* 0x0000000d0f157221 */ /* 0x004fe20000000000 */
[----:B------:R-:W-:Y:S01]  /*03a0*/  FADD R20, R14, R12 ;  /* 0x0000000c0e147221 */ /* 0x000fe20000000000 */
[----:B------:R-:W-:-:S05]  /*03b0*/  LEA R13, R10, UR4, 0x2 ;  /* 0x000000040a0d7c11 */ /* 0x000fca000f8e10ff */
[----:B------:R-:W-:Y:S04]  /*03c0*/  STS [R13], R20 ;  /* 0x000000140d007388 */ /* 0x000fe80000000800 */
[----:B------:R-:W-:Y:S01]  /*03d0*/  STS [R18+0x10], R21 ;  /* 0x0000101512007388 */ /* 0x000fe20000000800 */
[----:B------:R-:W-:Y:S06]  /*03e0*/  BAR.SYNC.DEFER_BLOCKING 0x0 ;  /* 0x0000000000007b1d */ /* 0x000fec0000010000 */
[----:B------:R-:W-:Y:S04]  /*03f0*/  LDS R14, [R16] ;  /* 0x00000000100e7984 */ /* 0x000fe80000000800 */
[----:B------:R-:W1:Y:S04]  /*0400*/  LDS R15, [R16+0x4] ;  /* 0x00000400100f7984 */ /* 0x000e680000000800 */
[----:B-1----:R1:W-:Y:S01]  /*0410*/  @P1 STG.E.64 desc[UR6][R2.64], R14 ;  /* 0x0000000e02001986 */ /* 0x0023e2000c101b06 */
[----:B------:R-:W-:Y:S05]  /*0420*/  @!P0 EXIT ;  /* 0x000000000000894d */ /* 0x000fea0003800000 */
[----:B------:R-:W-:Y:S01]  /*0430*/  STG.E.64 desc[UR6][R4.64], R20 ;  /* 0x0000001404007986 */ /* 0x000fe2000c101b06 */
[----:B------:R-:W-:Y:S05]  /*0440*/  EXIT ;  /* 0x000000000000794d */ /* 0x000fea0003800000 */
.L_x_0:
[----:B------:R-:W-:-:S00]  /*0450*/  BRA `(.L_x_0) ;  /* 0xfffffffc00fc7947 */ /* 0x000fc0000383ffff */
[----:B------:R-:W-:-:S00]  /*0460*/  NOP ;  /* 0x0000000000007918 */ /* 0x000fc00000000000 */
        /* <DEDUP_REMOVED lines=9> */
.L_x_1:


//--------------------- .nv.shared.triton_poi_fused_mul_transpose_5 --------------------------
	.section	.nv.shared.triton_poi_fused_mul_transpose_5,"aw",@nobits
	.sectionflags	@""
	.align	16
	.zero		1024


//--------------------- .nv.constant0.triton_poi_fused_mul_transpose_5 --------------------------
	.section	.nv.constant0.triton_poi_fused_mul_transpose_5,"a",@progbits
	.sectionflags	@""
	.align	4
.nv.constant0.triton_poi_fused_mul_transpose_5:
	.zero		568
